//
// Generated by NVIDIA NVVM Compiler
//
// Compiler Build ID: CL-36424714
// Cuda compilation tools, release 13.0, V13.0.88
// Based on NVVM 20.0.0
//

.version 9.0
.target sm_100
.address_size 64

	// .globl	_Z6MVMultPfS_S_iiff

.visible .entry _Z6MVMultPfS_S_iiff(
	.param .u64 .ptr .align 1 _Z6MVMultPfS_S_iiff_param_0,
	.param .u64 .ptr .align 1 _Z6MVMultPfS_S_iiff_param_1,
	.param .u64 .ptr .align 1 _Z6MVMultPfS_S_iiff_param_2,
	.param .u32 _Z6MVMultPfS_S_iiff_param_3,
	.param .u32 _Z6MVMultPfS_S_iiff_param_4,
	.param .f32 _Z6MVMultPfS_S_iiff_param_5,
	.param .f32 _Z6MVMultPfS_S_iiff_param_6
)
{
	.reg .pred 	%p<11>;
	.reg .b32 	%r<31>;
	.reg .b32 	%f<76>;
	.reg .b64 	%rd<28>;

	ld.param.u64 	%rd9, [_Z6MVMultPfS_S_iiff_param_0];
	ld.param.u64 	%rd10, [_Z6MVMultPfS_S_iiff_param_1];
	ld.param.u64 	%rd8, [_Z6MVMultPfS_S_iiff_param_2];
	ld.param.u32 	%r17, [_Z6MVMultPfS_S_iiff_param_3];
	ld.param.u32 	%r16, [_Z6MVMultPfS_S_iiff_param_4];
	ld.param.f32 	%f12, [_Z6MVMultPfS_S_iiff_param_5];
	ld.param.f32 	%f13, [_Z6MVMultPfS_S_iiff_param_6];
	cvta.to.global.u64 	%rd1, %rd10;
	cvta.to.global.u64 	%rd2, %rd9;
	mov.u32 	%r18, %ctaid.x;
	mov.u32 	%r19, %ntid.x;
	mov.u32 	%r20, %tid.x;
	mad.lo.s32 	%r1, %r18, %r19, %r20;
	setp.ge.s32 	%p1, %r1, %r17;
	@%p1 bra 	$L__BB0_15;
	setp.gt.s32 	%p2, %r16, 0;
	cvta.to.global.u64 	%rd11, %rd8;
	mul.wide.s32 	%rd12, %r1, 4;
	add.s64 	%rd3, %rd11, %rd12;
	@%p2 bra 	$L__BB0_3;
	ld.global.f32 	%f75, [%rd3];
	bra.uni 	$L__BB0_14;
$L__BB0_3:
	mul.lo.s32 	%r2, %r16, %r1;
	ld.global.f32 	%f75, [%rd3];
	and.b32  	%r3, %r16, 7;
	setp.lt.u32 	%p3, %r16, 8;
	mov.b32 	%r29, 0;
	@%p3 bra 	$L__BB0_6;
	and.b32  	%r29, %r16, 2147483640;
	neg.s32 	%r27, %r29;
	add.s64 	%rd4, %rd2, 16;
	add.s64 	%rd27, %rd1, 16;
	mov.u32 	%r26, %r2;
$L__BB0_5:
	.pragma "nounroll";
	mul.wide.s32 	%rd13, %r26, 4;
	add.s64 	%rd14, %rd4, %rd13;
	ld.global.f32 	%f14, [%rd14+-16];
	ld.global.f32 	%f15, [%rd27+-16];
	mul.f32 	%f16, %f14, %f15;
	fma.rn.f32 	%f17, %f13, %f16, %f75;
	st.global.f32 	[%rd3], %f17;
	ld.global.f32 	%f18, [%rd14+-12];
	ld.global.f32 	%f19, [%rd27+-12];
	mul.f32 	%f20, %f18, %f19;
	fma.rn.f32 	%f21, %f13, %f20, %f17;
	st.global.f32 	[%rd3], %f21;
	ld.global.f32 	%f22, [%rd14+-8];
	ld.global.f32 	%f23, [%rd27+-8];
	mul.f32 	%f24, %f22, %f23;
	fma.rn.f32 	%f25, %f13, %f24, %f21;
	st.global.f32 	[%rd3], %f25;
	ld.global.f32 	%f26, [%rd14+-4];
	ld.global.f32 	%f27, [%rd27+-4];
	mul.f32 	%f28, %f26, %f27;
	fma.rn.f32 	%f29, %f13, %f28, %f25;
	st.global.f32 	[%rd3], %f29;
	ld.global.f32 	%f30, [%rd14];
	ld.global.f32 	%f31, [%rd27];
	mul.f32 	%f32, %f30, %f31;
	fma.rn.f32 	%f33, %f13, %f32, %f29;
	st.global.f32 	[%rd3], %f33;
	ld.global.f32 	%f34, [%rd14+4];
	ld.global.f32 	%f35, [%rd27+4];
	mul.f32 	%f36, %f34, %f35;
	fma.rn.f32 	%f37, %f13, %f36, %f33;
	st.global.f32 	[%rd3], %f37;
	ld.global.f32 	%f38, [%rd14+8];
	ld.global.f32 	%f39, [%rd27+8];
	mul.f32 	%f40, %f38, %f39;
	fma.rn.f32 	%f41, %f13, %f40, %f37;
	st.global.f32 	[%rd3], %f41;
	ld.global.f32 	%f42, [%rd14+12];
	ld.global.f32 	%f43, [%rd27+12];
	mul.f32 	%f44, %f42, %f43;
	fma.rn.f32 	%f75, %f13, %f44, %f41;
	st.global.f32 	[%rd3], %f75;
	add.s32 	%r27, %r27, 8;
	add.s32 	%r26, %r26, 8;
	add.s64 	%rd27, %rd27, 32;
	setp.ne.s32 	%p4, %r27, 0;
	@%p4 bra 	$L__BB0_5;
$L__BB0_6:
	setp.eq.s32 	%p5, %r3, 0;
	@%p5 bra 	$L__BB0_14;
	and.b32  	%r11, %r16, 3;
	setp.lt.u32 	%p6, %r3, 4;
	@%p6 bra 	$L__BB0_9;
	add.s32 	%r22, %r29, %r2;
	mul.wide.s32 	%rd15, %r22, 4;
	add.s64 	%rd16, %rd2, %rd15;
	ld.global.f32 	%f45, [%rd16];
	mul.wide.u32 	%rd17, %r29, 4;
	add.s64 	%rd18, %rd1, %rd17;
	ld.global.f32 	%f46, [%rd18];
	mul.f32 	%f47, %f45, %f46;
	fma.rn.f32 	%f48, %f13, %f47, %f75;
	st.global.f32 	[%rd3], %f48;
	ld.global.f32 	%f49, [%rd16+4];
	ld.global.f32 	%f50, [%rd18+4];
	mul.f32 	%f51, %f49, %f50;
	fma.rn.f32 	%f52, %f13, %f51, %f48;
	st.global.f32 	[%rd3], %f52;
	ld.global.f32 	%f53, [%rd16+8];
	ld.global.f32 	%f54, [%rd18+8];
	mul.f32 	%f55, %f53, %f54;
	fma.rn.f32 	%f56, %f13, %f55, %f52;
	st.global.f32 	[%rd3], %f56;
	ld.global.f32 	%f57, [%rd16+12];
	ld.global.f32 	%f58, [%rd18+12];
	mul.f32 	%f59, %f57, %f58;
	fma.rn.f32 	%f75, %f13, %f59, %f56;
	st.global.f32 	[%rd3], %f75;
	add.s32 	%r29, %r29, 4;
$L__BB0_9:
	setp.eq.s32 	%p7, %r11, 0;
	@%p7 bra 	$L__BB0_14;
	setp.eq.s32 	%p8, %r11, 1;
	@%p8 bra 	$L__BB0_12;
	add.s32 	%r23, %r29, %r2;
	mul.wide.s32 	%rd19, %r23, 4;
	add.s64 	%rd20, %rd2, %rd19;
	ld.global.f32 	%f60, [%rd20];
	mul.wide.u32 	%rd21, %r29, 4;
	add.s64 	%rd22, %rd1, %rd21;
	ld.global.f32 	%f61, [%rd22];
	mul.f32 	%f62, %f60, %f61;
	fma.rn.f32 	%f63, %f13, %f62, %f75;
	st.global.f32 	[%rd3], %f63;
	ld.global.f32 	%f64, [%rd20+4];
	ld.global.f32 	%f65, [%rd22+4];
	mul.f32 	%f66, %f64, %f65;
	fma.rn.f32 	%f75, %f13, %f66, %f63;
	st.global.f32 	[%rd3], %f75;
	add.s32 	%r29, %r29, 2;
$L__BB0_12:
	and.b32  	%r24, %r16, 1;
	setp.eq.b32 	%p9, %r24, 1;
	not.pred 	%p10, %p9;
	@%p10 bra 	$L__BB0_14;
	add.s32 	%r25, %r29, %r2;
	mul.wide.s32 	%rd23, %r25, 4;
	add.s64 	%rd24, %rd2, %rd23;
	ld.global.f32 	%f67, [%rd24];
	mul.wide.u32 	%rd25, %r29, 4;
	add.s64 	%rd26, %rd1, %rd25;
	ld.global.f32 	%f68, [%rd26];
	mul.f32 	%f69, %f67, %f68;
	fma.rn.f32 	%f75, %f13, %f69, %f75;
$L__BB0_14:
	add.f32 	%f70, %f12, %f75;
	st.global.f32 	[%rd3], %f70;
$L__BB0_15:
	ret;

}
	// .globl	_Z5VVSubPfS_S_i
.visible .entry _Z5VVSubPfS_S_i(
	.param .u64 .ptr .align 1 _Z5VVSubPfS_S_i_param_0,
	.param .u64 .ptr .align 1 _Z5VVSubPfS_S_i_param_1,
	.param .u64 .ptr .align 1 _Z5VVSubPfS_S_i_param_2,
	.param .u32 _Z5VVSubPfS_S_i_param_3
)
{
	.reg .pred 	%p<2>;
	.reg .b32 	%r<6>;
	.reg .b32 	%f<4>;
	.reg .b64 	%rd<11>;

	ld.param.u64 	%rd1, [_Z5VVSubPfS_S_i_param_0];
	ld.param.u64 	%rd2, [_Z5VVSubPfS_S_i_param_1];
	ld.param.u64 	%rd3, [_Z5VVSubPfS_S_i_param_2];
	ld.param.u32 	%r2, [_Z5VVSubPfS_S_i_param_3];
	mov.u32 	%r3, %tid.x;
	mov.u32 	%r4, %ctaid.x;
	mov.u32 	%r5, %ntid.x;
	mad.lo.s32 	%r1, %r4, %r5, %r3;
	setp.ge.s32 	%p1, %r1, %r2;
	@%p1 bra 	$L__BB1_2;
	cvta.to.global.u64 	%rd4, %rd1;
	cvta.to.global.u64 	%rd5, %rd2;
	cvta.to.global.u64 	%rd6, %rd3;
	mul.wide.s32 	%rd7, %r1, 4;
	add.s64 	%rd8, %rd4, %rd7;
	ld.global.f32 	%f1, [%rd8];
	add.s64 	%rd9, %rd5, %rd7;
	ld.global.f32 	%f2, [%rd9];
	sub.f32 	%f3, %f1, %f2;
	add.s64 	%rd10, %rd6, %rd7;
	st.global.f32 	[%rd10], %f3;
$L__BB1_2:
	ret;

}
	// .globl	_Z6VCMultPffS_i
.visible .entry _Z6VCMultPffS_i(
	.param .u64 .ptr .align 1 _Z6VCMultPffS_i_param_0,
	.param .f32 _Z6VCMultPffS_i_param_1,
	.param .u64 .ptr .align 1 _Z6VCMultPffS_i_param_2,
	.param .u32 _Z6VCMultPffS_i_param_3
)
{
	.reg .pred 	%p<2>;
	.reg .b32 	%r<6>;
	.reg .b32 	%f<4>;
	.reg .b64 	%rd<8>;

	ld.param.u64 	%rd1, [_Z6VCMultPffS_i_param_0];
	ld.param.f32 	%f1, [_Z6VCMultPffS_i_param_1];
	ld.param.u64 	%rd2, [_Z6VCMultPffS_i_param_2];
	ld.param.u32 	%r2, [_Z6VCMultPffS_i_param_3];
	mov.u32 	%r3, %tid.x;
	mov.u32 	%r4, %ctaid.x;
	mov.u32 	%r5, %ntid.x;
	mad.lo.s32 	%r1, %r4, %r5, %r3;
	setp.ge.s32 	%p1, %r1, %r2;
	@%p1 bra 	$L__BB2_2;
	cvta.to.global.u64 	%rd3, %rd1;
	cvta.to.global.u64 	%rd4, %rd2;
	mul.wide.s32 	%rd5, %r1, 4;
	add.s64 	%rd6, %rd3, %rd5;
	ld.global.f32 	%f2, [%rd6];
	mul.f32 	%f3, %f1, %f2;
	add.s64 	%rd7, %rd4, %rd5;
	st.global.f32 	[%rd7], %f3;
$L__BB2_2:
	ret;

}


// ===== COMPILED SASS (sm_100) =====

	.target	sm_100

	.elftype	@"ET_EXEC"


//--------------------- .note.nv.tkinfo           --------------------------
	.section	.note.nv.tkinfo,"",@"SHT_NOTE"
	.sectionflags	@"SHF_NOTE_NV_TKINFO"
	.tkinfo
        /*0018*/ 	.word	0x00000002
        /*0030*/ 	.string	""
        /*0030*/ 	.string	"ptxas"
        /*0030*/ 	.string	"Cuda compilation tools, release 13.0, V13.0.88"
        /*0030*/ 	.string	"Build cuda_13.0.r13.0/compiler.36424714_0"
        /*0030*/ 	.string	"-arch sm_100 -m 64 "



//--------------------- .note.nv.cuinfo           --------------------------
	.section	.note.nv.cuinfo,"",@"SHT_NOTE"
	.sectionflags	@"SHF_NOTE_NV_CUINFO"
        /*0018*/ 	.short	0x0002
        /*001a*/ 	.short	0x0064
        /*001c*/ 	.short	0x0082
	.zero		2


//--------------------- .nv.info                  --------------------------
	.section	.nv.info,"",@"SHT_CUDA_INFO"
	.align	4


	//----- nvinfo : EIATTR_REGCOUNT
	.align		4
        /*0000*/ 	.byte	0x04, 0x2f
        /*0002*/ 	.short	(.L_1 - .L_0)
	.align		4
.L_0:
        /*0004*/ 	.word	index@(_Z6MVMultPfS_S_iiff)
        /*0008*/ 	.word	0x00000016


	//----- nvinfo : EIATTR_FRAME_SIZE
	.align		4
.L_1:
        /*000c*/ 	.byte	0x04, 0x11
        /*000e*/ 	.short	(.L_3 - .L_2)
	.align		4
.L_2:
        /*0010*/ 	.word	index@(_Z6MVMultPfS_S_iiff)
        /*0014*/ 	.word	0x00000000


	//----- nvinfo : EIATTR_REGCOUNT
	.align		4
.L_3:
        /*0018*/ 	.byte	0x04, 0x2f
        /*001a*/ 	.short	(.L_5 - .L_4)
	.align		4
.L_4:
        /*001c*/ 	.word	index@(_Z5VVSubPfS_S_i)
        /*0020*/ 	.word	0x0000000c


	//----- nvinfo : EIATTR_FRAME_SIZE
	.align		4
.L_5:
        /*0024*/ 	.byte	0x04, 0x11
        /*0026*/ 	.short	(.L_7 - .L_6)
	.align		4
.L_6:
        /*0028*/ 	.word	index@(_Z5VVSubPfS_S_i)
        /*002c*/ 	.word	0x00000000


	//----- nvinfo : EIATTR_REGCOUNT
	.align		4
.L_7:
        /*0030*/ 	.byte	0x04, 0x2f
        /*0032*/ 	.short	(.L_9 - .L_8)
	.align		4
.L_8:
        /*0034*/ 	.word	index@(_Z6VCMultPffS_i)
        /*0038*/ 	.word	0x0000000a


	//----- nvinfo : EIATTR_FRAME_SIZE
	.align		4
.L_9:
        /*003c*/ 	.byte	0x04, 0x11
        /*003e*/ 	.short	(.L_11 - .L_10)
	.align		4
.L_10:
        /*0040*/ 	.word	index@(_Z6VCMultPffS_i)
        /*0044*/ 	.word	0x00000000


	//----- nvinfo : EIATTR_MIN_STACK_SIZE
	.align		4
.L_11:
        /*0048*/ 	.byte	0x04, 0x12
        /*004a*/ 	.short	(.L_13 - .L_12)
	.align		4
.L_12:
        /*004c*/ 	.word	index@(_Z6VCMultPffS_i)
        /*0050*/ 	.word	0x00000000


	//----- nvinfo : EIATTR_MIN_STACK_SIZE
	.align		4
.L_13:
        /*0054*/ 	.byte	0x04, 0x12
        /*0056*/ 	.short	(.L_15 - .L_14)
	.align		4
.L_14:
        /*0058*/ 	.word	index@(_Z5VVSubPfS_S_i)
        /*005c*/ 	.word	0x00000000


	//----- nvinfo : EIATTR_MIN_STACK_SIZE
	.align		4
.L_15:
        /*0060*/ 	.byte	0x04, 0x12
        /*0062*/ 	.short	(.L_17 - .L_16)
	.align		4
.L_16:
        /*0064*/ 	.word	index@(_Z6MVMultPfS_S_iiff)
        /*0068*/ 	.word	0x00000000
.L_17:


//--------------------- .nv.compat                --------------------------
	.section	.nv.compat,"",@"SHT_CUDA_COMPAT_INFO"
	.align	4
        /*0000*/ 	.byte	0x02, 0x09, 0x00, 0x00, 0x02, 0x02, 0x01, 0x00, 0x02, 0x05, 0x05, 0x00, 0x03, 0x07, 0x01, 0x01
        /*0010*/ 	.byte	0x02, 0x03, 0x00, 0x00, 0x02, 0x06, 0x01, 0x00, 0x04, 0x0b, 0x08, 0x00, 0x09, 0x00, 0x00, 0x00
        /*0020*/ 	.byte	0x00, 0x00, 0x00, 0x00


//--------------------- .nv.info._Z6VCMultPffS_i  --------------------------
	.section	.nv.info._Z6VCMultPffS_i,"",@"SHT_CUDA_INFO"
	.sectionflags	@""
	.align	4


	//----- nvinfo : EIATTR_CUDA_API_VERSION
	.align		4
        /*0000*/ 	.byte	0x04, 0x37
        /*0002*/ 	.short	(.L_19 - .L_18)
.L_18:
        /*0004*/ 	.word	0x00000082


	//----- nvinfo : EIATTR_KPARAM_INFO
	.align		4
.L_19:
        /*0008*/ 	.byte	0x04, 0x17
        /*000a*/ 	.short	(.L_21 - .L_20)
.L_20:
        /*000c*/ 	.word	0x00000000
        /*0010*/ 	.short	0x0003
        /*0012*/ 	.short	0x0018
        /*0014*/ 	.byte	0x00, 0xf0, 0x11, 0x00


	//----- nvinfo : EIATTR_KPARAM_INFO
	.align		4
.L_21:
        /*0018*/ 	.byte	0x04, 0x17
        /*001a*/ 	.short	(.L_23 - .L_22)
.L_22:
        /*001c*/ 	.word	0x00000000
        /*0020*/ 	.short	0x0002
        /*0022*/ 	.short	0x0010
        /*0024*/ 	.byte	0x00, 0xf5, 0x21, 0x00


	//----- nvinfo : EIATTR_KPARAM_INFO
	.align		4
.L_23:
        /*0028*/ 	.byte	0x04, 0x17
        /*002a*/ 	.short	(.L_25 - .L_24)
.L_24:
        /*002c*/ 	.word	0x00000000
        /*0030*/ 	.short	0x0001
        /*0032*/ 	.short	0x0008
        /*0034*/ 	.byte	0x00, 0xf0, 0x11, 0x00


	//----- nvinfo : EIATTR_KPARAM_INFO
	.align		4
.L_25:
        /*0038*/ 	.byte	0x04, 0x17
        /*003a*/ 	.short	(.L_27 - .L_26)
.L_26:
        /*003c*/ 	.word	0x00000000
        /*0040*/ 	.short	0x0000
        /*0042*/ 	.short	0x0000
        /*0044*/ 	.byte	0x00, 0xf5, 0x21, 0x00


	//----- nvinfo : EIATTR_SPARSE_MMA_MASK
	.align		4
.L_27:
        /*0048*/ 	.byte	0x03, 0x50
        /*004a*/ 	.short	0x0000


	//----- nvinfo : EIATTR_MAXREG_COUNT
	.align		4
        /*004c*/ 	.byte	0x03, 0x1b
        /*004e*/ 	.short	0x00ff


	//----- nvinfo : EIATTR_MERCURY_ISA_VERSION
	.align		4
        /*0050*/ 	.byte	0x03, 0x5f
        /*0052*/ 	.short	0x0101


	//----- nvinfo : EIATTR_VRC_CTA_INIT_COUNT
	.align		4
        /*0054*/ 	.byte	0x02, 0x4a
	.zero		1
	.zero		1


	//----- nvinfo : EIATTR_EXIT_INSTR_OFFSETS
	.align		4
        /*0058*/ 	.byte	0x04, 0x1c
        /*005a*/ 	.short	(.L_29 - .L_28)


	//   ....[0]....
.L_28:
        /*005c*/ 	.word	0x00000070


	//   ....[1]....
        /*0060*/ 	.word	0x00000110


	//----- nvinfo : EIATTR_CBANK_PARAM_SIZE
	.align		4
.L_29:
        /*0064*/ 	.byte	0x03, 0x19
        /*0066*/ 	.short	0x001c


	//----- nvinfo : EIATTR_PARAM_CBANK
	.align		4
        /*0068*/ 	.byte	0x04, 0x0a
        /*006a*/ 	.short	(.L_31 - .L_30)
	.align		4
.L_30:
        /*006c*/ 	.word	index@(.nv.constant0._Z6VCMultPffS_i)
        /*0070*/ 	.short	0x0380
        /*0072*/ 	.short	0x001c


	//----- nvinfo : EIATTR_SW_WAR
	.align		4
.L_31:
        /*0074*/ 	.byte	0x04, 0x36
        /*0076*/ 	.short	(.L_33 - .L_32)
.L_32:
        /*0078*/ 	.word	0x00000008
.L_33:


//--------------------- .nv.info._Z5VVSubPfS_S_i  --------------------------
	.section	.nv.info._Z5VVSubPfS_S_i,"",@"SHT_CUDA_INFO"
	.sectionflags	@""
	.align	4


	//----- nvinfo : EIATTR_CUDA_API_VERSION
	.align		4
        /*0000*/ 	.byte	0x04, 0x37
        /*0002*/ 	.short	(.L_35 - .L_34)
.L_34:
        /*0004*/ 	.word	0x00000082


	//----- nvinfo : EIATTR_KPARAM_INFO
	.align		4
.L_35:
        /*0008*/ 	.byte	0x04, 0x17
        /*000a*/ 	.short	(.L_37 - .L_36)
.L_36:
        /*000c*/ 	.word	0x00000000
        /*0010*/ 	.short	0x0003
        /*0012*/ 	.short	0x0018
        /*0014*/ 	.byte	0x00, 0xf0, 0x11, 0x00


	//----- nvinfo : EIATTR_KPARAM_INFO
	.align		4
.L_37:
        /*0018*/ 	.byte	0x04, 0x17
        /*001a*/ 	.short	(.L_39 - .L_38)
.L_38:
        /*001c*/ 	.word	0x00000000
        /*0020*/ 	.short	0x0002
        /*0022*/ 	.short	0x0010
        /*0024*/ 	.byte	0x00, 0xf5, 0x21, 0x00


	//----- nvinfo : EIATTR_KPARAM_INFO
	.align		4
.L_39:
        /*0028*/ 	.byte	0x04, 0x17
        /*002a*/ 	.short	(.L_41 - .L_40)
.L_40:
        /*002c*/ 	.word	0x00000000
        /*0030*/ 	.short	0x0001
        /*0032*/ 	.short	0x0008
        /*0034*/ 	.byte	0x00, 0xf5, 0x21, 0x00


	//----- nvinfo : EIATTR_KPARAM_INFO
	.align		4
.L_41:
        /*0038*/ 	.byte	0x04, 0x17
        /*003a*/ 	.short	(.L_43 - .L_42)
.L_42:
        /*003c*/ 	.word	0x00000000
        /*0040*/ 	.short	0x0000
        /*0042*/ 	.short	0x0000
        /*0044*/ 	.byte	0x00, 0xf5, 0x21, 0x00


	//----- nvinfo : EIATTR_SPARSE_MMA_MASK
	.align		4
.L_43:
        /*0048*/ 	.byte	0x03, 0x50
        /*004a*/ 	.short	0x0000


	//----- nvinfo : EIATTR_MAXREG_COUNT
	.align		4
        /*004c*/ 	.byte	0x03, 0x1b
        /*004e*/ 	.short	0x00ff


	//----- nvinfo : EIATTR_MERCURY_ISA_VERSION
	.align		4
        /*0050*/ 	.byte	0x03, 0x5f
        /*0052*/ 	.short	0x0101


	//----- nvinfo : EIATTR_VRC_CTA_INIT_COUNT
	.align		4
        /*0054*/ 	.byte	0x02, 0x4a
	.zero		1
	.zero		1


	//----- nvinfo : EIATTR_EXIT_INSTR_OFFSETS
	.align		4
        /*0058*/ 	.byte	0x04, 0x1c
        /*005a*/ 	.short	(.L_45 - .L_44)


	//   ....[0]....
.L_44:
        /*005c*/ 	.word	0x00000070


	//   ....[1]....
        /*0060*/ 	.word	0x00000130


	//----- nvinfo : EIATTR_CBANK_PARAM_SIZE
	.align		4
.L_45:
        /*0064*/ 	.byte	0x03, 0x19
        /*0066*/ 	.short	0x001c


	//----- nvinfo : EIATTR_PARAM_CBANK
	.align		4
        /*0068*/ 	.byte	0x04, 0x0a
        /*006a*/ 	.short	(.L_47 - .L_46)
	.align		4
.L_46:
        /*006c*/ 	.word	index@(.nv.constant0._Z5VVSubPfS_S_i)
        /*0070*/ 	.short	0x0380
        /*0072*/ 	.short	0x001c


	//----- nvinfo : EIATTR_SW_WAR
	.align		4
.L_47:
        /*0074*/ 	.byte	0x04, 0x36
        /*0076*/ 	.short	(.L_49 - .L_48)
.L_48:
        /*0078*/ 	.word	0x00000008
.L_49:


//--------------------- .nv.info._Z6MVMultPfS_S_iiff --------------------------
	.section	.nv.info._Z6MVMultPfS_S_iiff,"",@"SHT_CUDA_INFO"
	.sectionflags	@""
	.align	4


	//----- nvinfo : EIATTR_CUDA_API_VERSION
	.align		4
        /*0000*/ 	.byte	0x04, 0x37
        /*0002*/ 	.short	(.L_51 - .L_50)
.L_50:
        /*0004*/ 	.word	0x00000082


	//----- nvinfo : EIATTR_KPARAM_INFO
	.align		4
.L_51:
        /*0008*/ 	.byte	0x04, 0x17
        /*000a*/ 	.short	(.L_53 - .L_52)
.L_52:
        /*000c*/ 	.word	0x00000000
        /*0010*/ 	.short	0x0006
        /*0012*/ 	.short	0x0024
        /*0014*/ 	.byte	0x00, 0xf0, 0x11, 0x00


	//----- nvinfo : EIATTR_KPARAM_INFO
	.align		4
.L_53:
        /*0018*/ 	.byte	0x04, 0x17
        /*001a*/ 	.short	(.L_55 - .L_54)
.L_54:
        /*001c*/ 	.word	0x00000000
        /*0020*/ 	.short	0x0005
        /*0022*/ 	.short	0x0020
        /*0024*/ 	.byte	0x00, 0xf0, 0x11, 0x00


	//----- nvinfo : EIATTR_KPARAM_INFO
	.align		4
.L_55:
        /*0028*/ 	.byte	0x04, 0x17
        /*002a*/ 	.short	(.L_57 - .L_56)
.L_56:
        /*002c*/ 	.word	0x00000000
        /*0030*/ 	.short	0x0004
        /*0032*/ 	.short	0x001c
        /*0034*/ 	.byte	0x00, 0xf0, 0x11, 0x00


	//----- nvinfo : EIATTR_KPARAM_INFO
	.align		4
.L_57:
        /*0038*/ 	.byte	0x04, 0x17
        /*003a*/ 	.short	(.L_59 - .L_58)
.L_58:
        /*003c*/ 	.word	0x00000000
        /*0040*/ 	.short	0x0003
        /*0042*/ 	.short	0x0018
        /*0044*/ 	.byte	0x00, 0xf0, 0x11, 0x00


	//----- nvinfo : EIATTR_KPARAM_INFO
	.align		4
.L_59:
        /*0048*/ 	.byte	0x04, 0x17
        /*004a*/ 	.short	(.L_61 - .L_60)
.L_60:
        /*004c*/ 	.word	0x00000000
        /*0050*/ 	.short	0x0002
        /*0052*/ 	.short	0x0010
        /*0054*/ 	.byte	0x00, 0xf5, 0x21, 0x00


	//----- nvinfo : EIATTR_KPARAM_INFO
	.align		4
.L_61:
        /*0058*/ 	.byte	0x04, 0x17
        /*005a*/ 	.short	(.L_63 - .L_62)
.L_62:
        /*005c*/ 	.word	0x00000000
        /*0060*/ 	.short	0x0001
        /*0062*/ 	.short	0x0008
        /*0064*/ 	.byte	0x00, 0xf5, 0x21, 0x00


	//----- nvinfo : EIATTR_KPARAM_INFO
	.align		4
.L_63:
        /*0068*/ 	.byte	0x04, 0x17
        /*006a*/ 	.short	(.L_65 - .L_64)
.L_64:
        /*006c*/ 	.word	0x00000000
        /*0070*/ 	.short	0x0000
        /*0072*/ 	.short	0x0000
        /*0074*/ 	.byte	0x00, 0xf5, 0x21, 0x00


	//----- nvinfo : EIATTR_SPARSE_MMA_MASK
	.align		4
.L_65:
        /*0078*/ 	.byte	0x03, 0x50
        /*007a*/ 	.short	0x0000


	//----- nvinfo : EIATTR_MAXREG_COUNT
	.align		4
        /*007c*/ 	.byte	0x03, 0x1b
        /*007e*/ 	.short	0x00ff


	//----- nvinfo : EIATTR_MERCURY_ISA_VERSION
	.align		4
        /*0080*/ 	.byte	0x03, 0x5f
        /*0082*/ 	.short	0x0101


	//----- nvinfo : EIATTR_VRC_CTA_INIT_COUNT
	.align		4
        /*0084*/ 	.byte	0x02, 0x4a
	.zero		1
	.zero		1


	//----- nvinfo : EIATTR_EXIT_INSTR_OFFSETS
	.align		4
        /*0088*/ 	.byte	0x04, 0x1c
        /*008a*/ 	.short	(.L_67 - .L_66)


	//   ....[0]....
.L_66:
        /*008c*/ 	.word	0x00000070


	//   ....[1]....
        /*0090*/ 	.word	0x00000950


	//----- nvinfo : EIATTR_CBANK_PARAM_SIZE
	.align		4
.L_67:
        /*0094*/ 	.byte	0x03, 0x19
        /*0096*/ 	.short	0x0028


	//----- nvinfo : EIATTR_PARAM_CBANK
	.align		4
        /*0098*/ 	.byte	0x04, 0x0a
        /*009a*/ 	.short	(.L_69 - .L_68)
	.align		4
.L_68:
        /*009c*/ 	.word	index@(.nv.constant0._Z6MVMultPfS_S_iiff)
        /*00a0*/ 	.short	0x0380
        /*00a2*/ 	.short	0x0028


	//----- nvinfo : EIATTR_SW_WAR
	.align		4
.L_69:
        /*00a4*/ 	.byte	0x04, 0x36
        /*00a6*/ 	.short	(.L_71 - .L_70)
.L_70:
        /*00a8*/ 	.word	0x00000008
.L_71:


//--------------------- .nv.callgraph             --------------------------
	.section	.nv.callgraph,"",@"SHT_CUDA_CALLGRAPH"
	.align	4
	.sectionentsize	8
	.align		4
        /*0000*/ 	.word	0x00000000
	.align		4
        /*0004*/ 	.word	0xffffffff
	.align		4
        /*0008*/ 	.word	0x00000000
	.align		4
        /*000c*/ 	.word	0xfffffffe
	.align		4
        /*0010*/ 	.word	0x00000000
	.align		4
        /*0014*/ 	.word	0xfffffffd
	.align		4
        /*0018*/ 	.word	0x00000000
	.align		4
        /*001c*/ 	.word	0xfffffffc


//--------------------- .text._Z6VCMultPffS_i     --------------------------
	.section	.text._Z6VCMultPffS_i,"ax",@progbits
	.align	128
        .global         _Z6VCMultPffS_i
        .type           _Z6VCMultPffS_i,@function
        .size           _Z6VCMultPffS_i,(.L_x_8 - _Z6VCMultPffS_i)
        .other          _Z6VCMultPffS_i,@"STO_CUDA_ENTRY STV_DEFAULT"
_Z6VCMultPffS_i:
.text._Z6VCMultPffS_i:
[----:B------:R-:W-:Y:S01]  /*0000*/  LDC R1, c[0x0][0x37c] ;  /* 0x0000df00ff017b82 */ /* 0x000fe20000000800 */
[----:B------:R-:W0:Y:S07]  /*0010*/  S2R R7, SR_TID.X ;  /* 0x0000000000077919 */ /* 0x000e2e0000002100 */
[----:B------:R-:W0:Y:S01]  /*0020*/  S2UR UR4, SR_CTAID.X ;  /* 0x00000000000479c3 */ /* 0x000e220000002500 */
[----:B------:R-:W1:Y:S07]  /*0030*/  LDCU UR5, c[0x0][0x398] ;  /* 0x00007300ff0577ac */ /* 0x000e6e0008000800 */
[----:B------:R-:W0:Y:S02]  /*0040*/  LDC R0, c[0x0][0x360] ;  /* 0x0000d800ff007b82 */ /* 0x000e240000000800 */
[----:B0-----:R-:W-:-:S05]  /*0050*/  IMAD R7, R0, UR4, R7 ;  /* 0x0000000400077c24 */ /* 0x001fca000f8e0207 */
[----:B-1----:R-:W-:-:S13]  /*0060*/  ISETP.GE.AND P0, PT, R7, UR5, PT ;  /* 0x0000000507007c0c */ /* 0x002fda000bf06270 */
[----:B------:R-:W-:Y:S05]  /*0070*/  @P0 EXIT ;  /* 0x000000000000094d */ /* 0x000fea0003800000 */
[----:B------:R-:W0:Y:S01]  /*0080*/  LDC.64 R2, c[0x0][0x380] ;  /* 0x0000e000ff027b82 */ /* 0x000e220000000a00 */
[----:B------:R-:W1:Y:S01]  /*0090*/  LDCU.64 UR4, c[0x0][0x358] ;  /* 0x00006b00ff0477ac */ /* 0x000e620008000a00 */
[----:B------:R-:W2:Y:S06]  /*00a0*/  LDCU UR6, c[0x0][0x388] ;  /* 0x00007100ff0677ac */ /* 0x000eac0008000800 */
[----:B------:R-:W3:Y:S01]  /*00b0*/  LDC.64 R4, c[0x0][0x390] ;  /* 0x0000e400ff047b82 */ /* 0x000ee20000000a00 */
[----:B0-----:R-:W-:-:S06]  /*00c0*/  IMAD.WIDE R2, R7, 0x4, R2 ;  /* 0x0000000407027825 */ /* 0x001fcc00078e0202 */
[----:B-1----:R-:W2:Y:S01]  /*00d0*/  LDG.E R2, desc[UR4][R2.64] ;  /* 0x0000000402027981 */ /* 0x002ea2000c1e1900 */
[----:B---3--:R-:W-:-:S04]  /*00e0*/  IMAD.WIDE R4, R7, 0x4, R4 ;  /* 0x0000000407047825 */ /* 0x008fc800078e0204 */
[----:B--2---:R-:W-:-:S05]  /*00f0*/  FMUL R7, R2, UR6 ;  /* 0x0000000602077c20 */ /* 0x004fca0008400000 */
[----:B------:R-:W-:Y:S01]  /*0100*/  STG.E desc[UR4][R4.64], R7 ;  /* 0x0000000704007986 */ /* 0x000fe2000c101904 */
[----:B------:R-:W-:Y:S05]  /*0110*/  EXIT ;  /* 0x000000000000794d */ /* 0x000fea0003800000 */
.L_x_0:
[----:B------:R-:W-:-:S00]  /*0120*/  BRA `(.L_x_0) ;  /* 0xfffffffc00fc7947 */ /* 0x000fc0000383ffff */
[----:B------:R-:W-:-:S00]  /*0130*/  NOP ;  /* 0x0000000000007918 */ /* 0x000fc00000000000 */
        /* <DEDUP_REMOVED lines=12> */
.L_x_8:


//--------------------- .text._Z5VVSubPfS_S_i     --------------------------
	.section	.text._Z5VVSubPfS_S_i,"ax",@progbits
	.align	128
        .global         _Z5VVSubPfS_S_i
        .type           _Z5VVSubPfS_S_i,@function
        .size           _Z5VVSubPfS_S_i,(.L_x_9 - _Z5VVSubPfS_S_i)
        .other          _Z5VVSubPfS_S_i,@"STO_CUDA_ENTRY STV_DEFAULT"
_Z5VVSubPfS_S_i:
.text._Z5VVSubPfS_S_i:
        /* <DEDUP_REMOVED lines=9> */
[----:B------:R-:W1:Y:S07]  /*0090*/  LDCU.64 UR4, c[0x0][0x358] ;  /* 0x00006b00ff0477ac */ /* 0x000e6e0008000a00 */
[----:B------:R-:W2:Y:S08]  /*00a0*/  LDC.64 R4, c[0x0][0x388] ;  /* 0x0000e200ff047b82 */ /* 0x000eb00000000a00 */
[----:B------:R-:W3:Y:S01]  /*00b0*/  LDC.64 R6, c[0x0][0x390] ;  /* 0x0000e400ff067b82 */ /* 0x000ee20000000a00 */
[----:B0-----:R-:W-:-:S06]  /*00c0*/  IMAD.WIDE R2, R9, 0x4, R2 ;  /* 0x0000000409027825 */ /* 0x001fcc00078e0202 */
[----:B-1----:R-:W4:Y:S01]  /*00d0*/  LDG.E R2, desc[UR4][R2.64] ;  /* 0x0000000402027981 */ /* 0x002f22000c1e1900 */
[----:B--2---:R-:W-:-:S06]  /*00e0*/  IMAD.WIDE R4, R9, 0x4, R4 ;  /* 0x0000000409047825 */ /* 0x004fcc00078e0204 */
[----:B------:R-:W4:Y:S01]  /*00f0*/  LDG.E R5, desc[UR4][R4.64] ;  /* 0x0000000404057981 */ /* 0x000f22000c1e1900 */
[----:B---3--:R-:W-:-:S04]  /*0100*/  IMAD.WIDE R6, R9, 0x4, R6 ;  /* 0x0000000409067825 */ /* 0x008fc800078e0206 */
[----:B----4-:R-:W-:-:S05]  /*0110*/  FADD R9, R2, -R5 ;  /* 0x8000000502097221 */ /* 0x010fca0000000000 */
[----:B------:R-:W-:Y:S01]  /*0120*/  STG.E desc[UR4][R6.64], R9 ;  /* 0x0000000906007986 */ /* 0x000fe2000c101904 */
[----:B------:R-:W-:Y:S05]  /*0130*/  EXIT ;  /* 0x000000000000794d */ /* 0x000fea0003800000 */
.L_x_1:
        /* <DEDUP_REMOVED lines=12> */
.L_x_9:


//--------------------- .text._Z6MVMultPfS_S_iiff --------------------------
	.section	.text._Z6MVMultPfS_S_iiff,"ax",@progbits
	.align	128
        .global         _Z6MVMultPfS_S_iiff
        .type           _Z6MVMultPfS_S_iiff,@function
        .size           _Z6MVMultPfS_S_iiff,(.L_x_10 - _Z6MVMultPfS_S_iiff)
        .other          _Z6MVMultPfS_S_iiff,@"STO_CUDA_ENTRY STV_DEFAULT"
_Z6MVMultPfS_S_iiff:
.text._Z6MVMultPfS_S_iiff:
        /* <DEDUP_REMOVED lines=8> */
[----:B------:R-:W0:Y:S01]  /*0080*/  LDC R0, c[0x0][0x39c] ;  /* 0x0000e700ff007b82 */ /* 0x000e220000000800 */
[----:B------:R-:W1:Y:S07]  /*0090*/  LDCU.64 UR12, c[0x0][0x358] ;  /* 0x00006b00ff0c77ac */ /* 0x000e6e0008000a00 */
[----:B------:R-:W2:Y:S01]  /*00a0*/  LDC.64 R2, c[0x0][0x390] ;  /* 0x0000e400ff027b82 */ /* 0x000ea20000000a00 */
[----:B0-----:R-:W-:Y:S01]  /*00b0*/  ISETP.GT.AND P0, PT, R0, RZ, PT ;  /* 0x000000ff0000720c */ /* 0x001fe20003f04270 */
[----:B--2---:R-:W-:-:S12]  /*00c0*/  IMAD.WIDE R2, R7, 0x4, R2 ;  /* 0x0000000407027825 */ /* 0x004fd800078e0202 */
[----:B-1----:R-:W-:Y:S05]  /*00d0*/  @P0 BRA `(.L_x_2) ;  /* 0x0000000000080947 */ /* 0x002fea0003800000 */
[----:B------:R0:W5:Y:S01]  /*00e0*/  LDG.E R5, desc[UR12][R2.64] ;  /* 0x0000000c02057981 */ /* 0x000162000c1e1900 */
[----:B------:R-:W-:Y:S05]  /*00f0*/  BRA `(.L_x_3) ;  /* 0x0000000800087947 */ /* 0x000fea0003800000 */
.L_x_2:
[C---:B------:R-:W-:Y:S01]  /*0100*/  ISETP.GE.U32.AND P1, PT, R0.reuse, 0x8, PT ;  /* 0x000000080000780c */ /* 0x040fe20003f26070 */
[----:B------:R0:W5:Y:S01]  /*0110*/  LDG.E R5, desc[UR12][R2.64] ;  /* 0x0000000c02057981 */ /* 0x000162000c1e1900 */
[----:B------:R-:W-:Y:S01]  /*0120*/  LOP3.LUT R6, R0, 0x7, RZ, 0xc0, !PT ;  /* 0x0000000700067812 */ /* 0x000fe200078ec0ff */
[----:B------:R-:W-:Y:S02]  /*0130*/  HFMA2 R4, -RZ, RZ, 0, 0 ;  /* 0x00000000ff047431 */ /* 0x000fe400000001ff */
[----:B------:R-:W-:Y:S01]  /*0140*/  IMAD R7, R7, R0, RZ ;  /* 0x0000000007077224 */ /* 0x000fe200078e02ff */
[----:B------:R-:W-:-:S07]  /*0150*/  ISETP.NE.AND P0, PT, R6, RZ, PT ;  /* 0x000000ff0600720c */ /* 0x000fce0003f05270 */
[----:B0-----:R-:W-:Y:S06]  /*0160*/  @!P1 BRA `(.L_x_4) ;  /* 0x0000000000f09947 */ /* 0x001fec0003800000 */
[----:B------:R-:W0:Y:S01]  /*0170*/  LDCU.128 UR8, c[0x0][0x380] ;  /* 0x00007000ff0877ac */ /* 0x000e220008000c00 */
[----:B------:R-:W-:Y:S02]  /*0180*/  LOP3.LUT R4, R0, 0x7ffffff8, RZ, 0xc0, !PT ;  /* 0x7ffffff800047812 */ /* 0x000fe400078ec0ff */
[----:B------:R-:W-:Y:S01]  /*0190*/  MOV R13, R7 ;  /* 0x00000007000d7202 */ /* 0x000fe20000000f00 */
[----:B------:R-:W1:Y:S01]  /*01a0*/  LDCU UR14, c[0x0][0x3a4] ;  /* 0x00007480ff0e77ac */ /* 0x000e620008000800 */
[----:B------:R-:W-:Y:S01]  /*01b0*/  IADD3 R12, PT, PT, -R4, RZ, RZ ;  /* 0x000000ff040c7210 */ /* 0x000fe20007ffe1ff */
[----:B0-----:R-:W-:Y:S02]  /*01c0*/  UIADD3 UR4, UP1, UPT, UR10, 0x10, URZ ;  /* 0x000000100a047890 */ /* 0x001fe4000ff3e0ff */
[----:B------:R-:W-:Y:S02]  /*01d0*/  UIADD3 UR6, UP0, UPT, UR8, 0x10, URZ ;  /* 0x0000001008067890 */ /* 0x000fe4000ff1e0ff */
[----:B------:R-:W-:-:S02]  /*01e0*/  UIADD3.X UR5, UPT, UPT, URZ, UR11, URZ, UP1, !UPT ;  /* 0x0000000bff057290 */ /* 0x000fc40008ffe4ff */
[----:B------:R-:W-:Y:S01]  /*01f0*/  MOV R8, UR4 ;  /* 0x0000000400087c02 */ /* 0x000fe20008000f00 */
[----:B------:R-:W-:-:S03]  /*0200*/  UIADD3.X UR7, UPT, UPT, URZ, UR9, URZ, UP0, !UPT ;  /* 0x00000009ff077290 */ /* 0x000fc600087fe4ff */
[----:B-1----:R-:W-:-:S09]  /*0210*/  MOV R9, UR5 ;  /* 0x0000000500097c02 */ /* 0x002fd20008000f00 */
.L_x_5:
[----:B------:R-:W-:Y:S01]  /*0220*/  MOV R10, UR6 ;  /* 0x00000006000a7c02 */ /* 0x000fe20008000f00 */
[----:B-1----:R-:W2:Y:S01]  /*0230*/  LDG.E R15, desc[UR12][R8.64+-0x10] ;  /* 0xfffff00c080f7981 */ /* 0x002ea2000c1e1900 */
[----:B------:R-:W-:-:S03]  /*0240*/  MOV R11, UR7 ;  /* 0x00000007000b7c02 */ /* 0x000fc60008000f00 */
[----:B------:R-:W-:-:S05]  /*0250*/  IMAD.WIDE R10, R13, 0x4, R10 ;  /* 0x000000040d0a7825 */ /* 0x000fca00078e020a */
[----:B------:R-:W2:Y:S02]  /*0260*/  LDG.E R14, desc[UR12][R10.64+-0x10] ;  /* 0xfffff00c0a0e7981 */ /* 0x000ea4000c1e1900 */
[----:B--2---:R-:W-:-:S04]  /*0270*/  FMUL R14, R14, R15 ;  /* 0x0000000f0e0e7220 */ /* 0x004fc80000400000 */
[----:B-----5:R-:W-:-:S05]  /*0280*/  FFMA R5, R14, UR14, R5 ;  /* 0x0000000e0e057c23 */ /* 0x020fca0008000005 */
[----:B------:R0:W-:Y:S04]  /*0290*/  STG.E desc[UR12][R2.64], R5 ;  /* 0x0000000502007986 */ /* 0x0001e8000c10190c */
[----:B------:R-:W2:Y:S04]  /*02a0*/  LDG.E R14, desc[UR12][R10.64+-0xc] ;  /* 0xfffff40c0a0e7981 */ /* 0x000ea8000c1e1900 */
[----:B------:R-:W2:Y:S02]  /*02b0*/  LDG.E R15, desc[UR12][R8.64+-0xc] ;  /* 0xfffff40c080f7981 */ /* 0x000ea4000c1e1900 */
[----:B--2---:R-:W-:-:S04]  /*02c0*/  FMUL R14, R14, R15 ;  /* 0x0000000f0e0e7220 */ /* 0x004fc80000400000 */
[----:B------:R-:W-:-:S05]  /*02d0*/  FFMA R15, R14, UR14, R5 ;  /* 0x0000000e0e0f7c23 */ /* 0x000fca0008000005 */
[----:B------:R1:W-:Y:S04]  /*02e0*/  STG.E desc[UR12][R2.64], R15 ;  /* 0x0000000f02007986 */ /* 0x0003e8000c10190c */
[----:B------:R-:W2:Y:S04]  /*02f0*/  LDG.E R14, desc[UR12][R10.64+-0x8] ;  /* 0xfffff80c0a0e7981 */ /* 0x000ea8000c1e1900 */
[----:B------:R-:W2:Y:S02]  /*0300*/  LDG.E R17, desc[UR12][R8.64+-0x8] ;  /* 0xfffff80c08117981 */ /* 0x000ea4000c1e1900 */
[----:B--2---:R-:W-:-:S04]  /*0310*/  FMUL R14, R14, R17 ;  /* 0x000000110e0e7220 */ /* 0x004fc80000400000 */
[----:B------:R-:W-:-:S05]  /*0320*/  FFMA R17, R14, UR14, R15 ;  /* 0x0000000e0e117c23 */ /* 0x000fca000800000f */
[----:B------:R2:W-:Y:S04]  /*0330*/  STG.E desc[UR12][R2.64], R17 ;  /* 0x0000001102007986 */ /* 0x0005e8000c10190c */
[----:B0-----:R-:W3:Y:S04]  /*0340*/  LDG.E R5, desc[UR12][R10.64+-0x4] ;  /* 0xfffffc0c0a057981 */ /* 0x001ee8000c1e1900 */
[----:B------:R-:W3:Y:S02]  /*0350*/  LDG.E R14, desc[UR12][R8.64+-0x4] ;  /* 0xfffffc0c080e7981 */ /* 0x000ee4000c1e1900 */
[----:B---3--:R-:W-:-:S04]  /*0360*/  FMUL R14, R5, R14 ;  /* 0x0000000e050e7220 */ /* 0x008fc80000400000 */
[----:B------:R-:W-:-:S05]  /*0370*/  FFMA R5, R14, UR14, R17 ;  /* 0x0000000e0e057c23 */ /* 0x000fca0008000011 */
[----:B------:R0:W-:Y:S04]  /*0380*/  STG.E desc[UR12][R2.64], R5 ;  /* 0x0000000502007986 */ /* 0x0001e8000c10190c */
[----:B------:R-:W3:Y:S04]  /*0390*/  LDG.E R14, desc[UR12][R10.64] ;  /* 0x0000000c0a0e7981 */ /* 0x000ee8000c1e1900 */
[----:B-1----:R-:W3:Y:S02]  /*03a0*/  LDG.E R15, desc[UR12][R8.64] ;  /* 0x0000000c080f7981 */ /* 0x002ee4000c1e1900 */
[----:B---3--:R-:W-:-:S04]  /*03b0*/  FMUL R14, R14, R15 ;  /* 0x0000000f0e0e7220 */ /* 0x008fc80000400000 */
[----:B------:R-:W-:-:S05]  /*03c0*/  FFMA R15, R14, UR14, R5 ;  /* 0x0000000e0e0f7c23 */ /* 0x000fca0008000005 */
[----:B------:R1:W-:Y:S04]  /*03d0*/  STG.E desc[UR12][R2.64], R15 ;  /* 0x0000000f02007986 */ /* 0x0003e8000c10190c */
[----:B------:R-:W3:Y:S04]  /*03e0*/  LDG.E R14, desc[UR12][R10.64+0x4] ;  /* 0x0000040c0a0e7981 */ /* 0x000ee8000c1e1900 */
[----:B--2---:R-:W3:Y:S02]  /*03f0*/  LDG.E R17, desc[UR12][R8.64+0x4] ;  /* 0x0000040c08117981 */ /* 0x004ee4000c1e1900 */
[----:B---3--:R-:W-:-:S04]  /*0400*/  FMUL R14, R14, R17 ;  /* 0x000000110e0e7220 */ /* 0x008fc80000400000 */
[----:B------:R-:W-:-:S05]  /*0410*/  FFMA R17, R14, UR14, R15 ;  /* 0x0000000e0e117c23 */ /* 0x000fca000800000f */
[----:B------:R1:W-:Y:S04]  /*0420*/  STG.E desc[UR12][R2.64], R17 ;  /* 0x0000001102007986 */ /* 0x0003e8000c10190c */
[----:B0-----:R-:W2:Y:S04]  /*0430*/  LDG.E R5, desc[UR12][R10.64+0x8] ;  /* 0x0000080c0a057981 */ /* 0x001ea8000c1e1900 */
[----:B------:R-:W2:Y:S02]  /*0440*/  LDG.E R14, desc[UR12][R8.64+0x8] ;  /* 0x0000080c080e7981 */ /* 0x000ea4000c1e1900 */
[----:B--2---:R-:W-:-:S04]  /*0450*/  FMUL R14, R5, R14 ;  /* 0x0000000e050e7220 */ /* 0x004fc80000400000 */
[----:B------:R-:W-:-:S05]  /*0460*/  FFMA R19, R14, UR14, R17 ;  /* 0x0000000e0e137c23 */ /* 0x000fca0008000011 */
[----:B------:R1:W-:Y:S04]  /*0470*/  STG.E desc[UR12][R2.64], R19 ;  /* 0x0000001302007986 */ /* 0x0003e8000c10190c */
[----:B------:R-:W2:Y:S04]  /*0480*/  LDG.E R5, desc[UR12][R10.64+0xc] ;  /* 0x00000c0c0a057981 */ /* 0x000ea8000c1e1900 */
[----:B------:R0:W2:Y:S01]  /*0490*/  LDG.E R14, desc[UR12][R8.64+0xc] ;  /* 0x00000c0c080e7981 */ /* 0x0000a2000c1e1900 */
[----:B------:R-:W-:-:S04]  /*04a0*/  IADD3 R12, PT, PT, R12, 0x8, RZ ;  /* 0x000000080c0c7810 */ /* 0x000fc80007ffe0ff */
[----:B------:R-:W-:Y:S02]  /*04b0*/  ISETP.NE.AND P1, PT, R12, RZ, PT ;  /* 0x000000ff0c00720c */ /* 0x000fe40003f25270 */
[----:B0-----:R-:W-:Y:S02]  /*04c0*/  IADD3 R8, P2, PT, R8, 0x20, RZ ;  /* 0x0000002008087810 */ /* 0x001fe40007f5e0ff */
[----:B------:R-:W-:Y:S02]  /*04d0*/  IADD3 R13, PT, PT, R13, 0x8, RZ ;  /* 0x000000080d0d7810 */ /* 0x000fe40007ffe0ff */
[----:B------:R-:W-:Y:S01]  /*04e0*/  IADD3.X R9, PT, PT, RZ, R9, RZ, P2, !PT ;  /* 0x00000009ff097210 */ /* 0x000fe200017fe4ff */
[----:B--2---:R-:W-:-:S04]  /*04f0*/  FMUL R14, R5, R14 ;  /* 0x0000000e050e7220 */ /* 0x004fc80000400000 */
[----:B------:R-:W-:-:S05]  /*0500*/  FFMA R5, R14, UR14, R19 ;  /* 0x0000000e0e057c23 */ /* 0x000fca0008000013 */
[----:B------:R1:W-:Y:S01]  /*0510*/  STG.E desc[UR12][R2.64], R5 ;  /* 0x0000000502007986 */ /* 0x0003e2000c10190c */
[----:B------:R-:W-:Y:S05]  /*0520*/  @P1 BRA `(.L_x_5) ;  /* 0xfffffffc003c1947 */ /* 0x000fea000383ffff */
.L_x_4:
[----:B------:R-:W-:Y:S05]  /*0530*/  @!P0 BRA `(.L_x_3) ;  /* 0x0000000000f88947 */ /* 0x000fea0003800000 */
[----:B------:R-:W-:Y:S02]  /*0540*/  ISETP.GE.U32.AND P0, PT, R6, 0x4, PT ;  /* 0x000000040600780c */ /* 0x000fe40003f06070 */
[----:B------:R-:W-:-:S04]  /*0550*/  LOP3.LUT R12, R0, 0x3, RZ, 0xc0, !PT ;  /* 0x00000003000c7812 */ /* 0x000fc800078ec0ff */
[----:B------:R-:W-:-:S07]  /*0560*/  ISETP.NE.AND P1, PT, R12, RZ, PT ;  /* 0x000000ff0c00720c */ /* 0x000fce0003f25270 */
[----:B------:R-:W-:Y:S06]  /*0570*/  @!P0 BRA `(.L_x_6) ;  /* 0x00000000006c8947 */ /* 0x000fec0003800000 */
[----:B------:R-:W0:Y:S01]  /*0580*/  LDC.64 R8, c[0x0][0x380] ;  /* 0x0000e000ff087b82 */ /* 0x000e220000000a00 */
[----:B------:R-:W-:Y:S01]  /*0590*/  IADD3 R13, PT, PT, R7, R4, RZ ;  /* 0x00000004070d7210 */ /* 0x000fe20007ffe0ff */
[----:B------:R-:W1:Y:S06]  /*05a0*/  LDCU UR4, c[0x0][0x3a4] ;  /* 0x00007480ff0477ac */ /* 0x000e6c0008000800 */
[----:B------:R-:W2:Y:S01]  /*05b0*/  LDC.64 R10, c[0x0][0x388] ;  /* 0x0000e200ff0a7b82 */ /* 0x000ea20000000a00 */
[----:B0-----:R-:W-:-:S05]  /*05c0*/  IMAD.WIDE R8, R13, 0x4, R8 ;  /* 0x000000040d087825 */ /* 0x001fca00078e0208 */
[----:B------:R-:W3:Y:S01]  /*05d0*/  LDG.E R6, desc[UR12][R8.64] ;  /* 0x0000000c08067981 */ /* 0x000ee2000c1e1900 */
[----:B--2---:R-:W-:-:S05]  /*05e0*/  IMAD.WIDE.U32 R10, R4, 0x4, R10 ;  /* 0x00000004040a7825 */ /* 0x004fca00078e000a */
[----:B------:R-:W3:Y:S02]  /*05f0*/  LDG.E R13, desc[UR12][R10.64] ;  /* 0x0000000c0a0d7981 */ /* 0x000ee4000c1e1900 */
[----:B---3--:R-:W-:-:S04]  /*0600*/  FMUL R6, R6, R13 ;  /* 0x0000000d06067220 */ /* 0x008fc80000400000 */
[----:B-1---5:R-:W-:-:S05]  /*0610*/  FFMA R5, R6, UR4, R5 ;  /* 0x0000000406057c23 */ /* 0x022fca0008000005 */
[----:B------:R0:W-:Y:S04]  /*0620*/  STG.E desc[UR12][R2.64], R5 ;  /* 0x0000000502007986 */ /* 0x0001e8000c10190c */
[----:B------:R-:W2:Y:S04]  /*0630*/  LDG.E R6, desc[UR12][R8.64+0x4] ;  /* 0x0000040c08067981 */ /* 0x000ea8000c1e1900 */
[----:B------:R-:W2:Y:S02]  /*0640*/  LDG.E R13, desc[UR12][R10.64+0x4] ;  /* 0x0000040c0a0d7981 */ /* 0x000ea4000c1e1900 */
[----:B--2---:R-:W-:-:S04]  /*0650*/  FMUL R6, R6, R13 ;  /* 0x0000000d06067220 */ /* 0x004fc80000400000 */
[----:B------:R-:W-:-:S05]  /*0660*/  FFMA R13, R6, UR4, R5 ;  /* 0x00000004060d7c23 */ /* 0x000fca0008000005 */
[----:B------:R2:W-:Y:S04]  /*0670*/  STG.E desc[UR12][R2.64], R13 ;  /* 0x0000000d02007986 */ /* 0x0005e8000c10190c */
[----:B------:R-:W3:Y:S04]  /*0680*/  LDG.E R6, desc[UR12][R8.64+0x8] ;  /* 0x0000080c08067981 */ /* 0x000ee8000c1e1900 */
[----:B------:R-:W3:Y:S02]  /*0690*/  LDG.E R15, desc[UR12][R10.64+0x8] ;  /* 0x0000080c0a0f7981 */ /* 0x000ee4000c1e1900 */
[----:B---3--:R-:W-:-:S04]  /*06a0*/  FMUL R6, R6, R15 ;  /* 0x0000000f06067220 */ /* 0x008fc80000400000 */
[----:B------:R-:W-:-:S05]  /*06b0*/  FFMA R15, R6, UR4, R13 ;  /* 0x00000004060f7c23 */ /* 0x000fca000800000d */
[----:B------:R2:W-:Y:S04]  /*06c0*/  STG.E desc[UR12][R2.64], R15 ;  /* 0x0000000f02007986 */ /* 0x0005e8000c10190c */
[----:B0-----:R-:W3:Y:S04]  /*06d0*/  LDG.E R5, desc[UR12][R8.64+0xc] ;  /* 0x00000c0c08057981 */ /* 0x001ee8000c1e1900 */
[----:B------:R-:W3:Y:S01]  /*06e0*/  LDG.E R6, desc[UR12][R10.64+0xc] ;  /* 0x00000c0c0a067981 */ /* 0x000ee2000c1e1900 */
[----:B------:R-:W-:Y:S01]  /*06f0*/  IADD3 R4, PT, PT, R4, 0x4, RZ ;  /* 0x0000000404047810 */ /* 0x000fe20007ffe0ff */
[----:B---3--:R-:W-:-:S04]  /*0700*/  FMUL R6, R5, R6 ;  /* 0x0000000605067220 */ /* 0x008fc80000400000 */
[----:B------:R-:W-:-:S05]  /*0710*/  FFMA R5, R6, UR4, R15 ;  /* 0x0000000406057c23 */ /* 0x000fca000800000f */
[----:B------:R2:W-:Y:S02]  /*0720*/  STG.E desc[UR12][R2.64], R5 ;  /* 0x0000000502007986 */ /* 0x0005e4000c10190c */
.L_x_6:
[----:B------:R-:W-:Y:S05]  /*0730*/  @!P1 BRA `(.L_x_3) ;  /* 0x0000000000789947 */ /* 0x000fea0003800000 */
[----:B------:R-:W0:Y:S01]  /*0740*/  LDC.64 R8, c[0x0][0x388] ;  /* 0x0000e200ff087b82 */ /* 0x000e220000000a00 */
[----:B------:R-:W-:-:S07]  /*0750*/  ISETP.NE.AND P0, PT, R12, 0x1, PT ;  /* 0x000000010c00780c */ /* 0x000fce0003f05270 */
[----:B------:R-:W3:Y:S06]  /*0760*/  LDC.64 R10, c[0x0][0x380] ;  /* 0x0000e000ff0a7b82 */ /* 0x000eec0000000a00 */
[----:B--2---:R-:W-:Y:S02]  /*0770*/  @P0 IADD3 R13, PT, PT, R7, R4, RZ ;  /* 0x00000004070d0210 */ /* 0x004fe40007ffe0ff */
[----:B------:R-:W2:Y:S01]  /*0780*/  @P0 LDC R16, c[0x0][0x3a4] ;  /* 0x0000e900ff100b82 */ /* 0x000ea20000000800 */
[----:B0-----:R-:W-:-:S07]  /*0790*/  @P0 IMAD.WIDE.U32 R8, R4, 0x4, R8 ;  /* 0x0000000404080825 */ /* 0x001fce00078e0008 */
[----:B-1----:R-:W0:Y:S01]  /*07a0*/  LDC.64 R14, c[0x0][0x380] ;  /* 0x0000e000ff0e7b82 */ /* 0x002e220000000a00 */
[----:B---3--:R-:W-:Y:S02]  /*07b0*/  @P0 IMAD.WIDE R12, R13, 0x4, R10 ;  /* 0x000000040d0c0825 */ /* 0x008fe400078e020a */
[----:B------:R-:W3:Y:S04]  /*07c0*/  @P0 LDG.E R11, desc[UR12][R8.64] ;  /* 0x0000000c080b0981 */ /* 0x000ee8000c1e1900 */
[----:B------:R-:W3:Y:S01]  /*07d0*/  @P0 LDG.E R6, desc[UR12][R12.64] ;  /* 0x0000000c0c060981 */ /* 0x000ee2000c1e1900 */
[----:B------:R-:W-:Y:S01]  /*07e0*/  LOP3.LUT R0, R0, 0x1, RZ, 0xc0, !PT ;  /* 0x0000000100007812 */ /* 0x000fe200078ec0ff */
[----:B---3--:R-:W-:Y:S02]  /*07f0*/  @P0 FMUL R6, R6, R11 ;  /* 0x0000000b06060220 */ /* 0x008fe40000400000 */
[----:B------:R-:W1:Y:S02]  /*0800*/  LDC.64 R10, c[0x0][0x388] ;  /* 0x0000e200ff0a7b82 */ /* 0x000e640000000a00 */
[----:B--2--5:R-:W-:-:S05]  /*0810*/  @P0 FFMA R17, R6, R16, R5 ;  /* 0x0000001006110223 */ /* 0x024fca0000000005 */
[----:B------:R-:W-:Y:S04]  /*0820*/  @P0 STG.E desc[UR12][R2.64], R17 ;  /* 0x0000001102000986 */ /* 0x000fe8000c10190c */
[----:B------:R-:W2:Y:S04]  /*0830*/  @P0 LDG.E R6, desc[UR12][R12.64+0x4] ;  /* 0x0000040c0c060981 */ /* 0x000ea8000c1e1900 */
[----:B------:R-:W2:Y:S01]  /*0840*/  @P0 LDG.E R19, desc[UR12][R8.64+0x4] ;  /* 0x0000040c08130981 */ /* 0x000ea2000c1e1900 */
[----:B------:R-:W-:Y:S02]  /*0850*/  ISETP.NE.U32.AND P1, PT, R0, 0x1, PT ;  /* 0x000000010000780c */ /* 0x000fe40003f25070 */
[----:B------:R-:W-:-:S11]  /*0860*/  @P0 IADD3 R4, PT, PT, R4, 0x2, RZ ;  /* 0x0000000204040810 */ /* 0x000fd60007ffe0ff */
[----:B------:R-:W-:Y:S01]  /*0870*/  @!P1 IADD3 R7, PT, PT, R7, R4, RZ ;  /* 0x0000000407079210 */ /* 0x000fe20007ffe0ff */
[----:B-1----:R-:W-:Y:S02]  /*0880*/  @!P1 IMAD.WIDE.U32 R10, R4, 0x4, R10 ;  /* 0x00000004040a9825 */ /* 0x002fe400078e000a */
[----:B------:R-:W1:Y:S02]  /*0890*/  @!P1 LDC R4, c[0x0][0x3a4] ;  /* 0x0000e900ff049b82 */ /* 0x000e640000000800 */
[----:B--2---:R-:W-:-:S04]  /*08a0*/  @P0 FMUL R6, R6, R19 ;  /* 0x0000001306060220 */ /* 0x004fc80000400000 */
[----:B------:R-:W-:Y:S01]  /*08b0*/  @P0 FFMA R5, R6, R16, R17 ;  /* 0x0000001006050223 */ /* 0x000fe20000000011 */
[----:B0-----:R-:W-:-:S04]  /*08c0*/  @!P1 IMAD.WIDE R6, R7, 0x4, R14 ;  /* 0x0000000407069825 */ /* 0x001fc800078e020e */
[----:B------:R1:W-:Y:S04]  /*08d0*/  @P0 STG.E desc[UR12][R2.64], R5 ;  /* 0x0000000502000986 */ /* 0x0003e8000c10190c */
[----:B------:R-:W2:Y:S04]  /*08e0*/  @!P1 LDG.E R6, desc[UR12][R6.64] ;  /* 0x0000000c06069981 */ /* 0x000ea8000c1e1900 */
[----:B------:R-:W2:Y:S02]  /*08f0*/  @!P1 LDG.E R11, desc[UR12][R10.64] ;  /* 0x0000000c0a0b9981 */ /* 0x000ea4000c1e1900 */
[----:B--2---:R-:W-:-:S04]  /*0900*/  @!P1 FMUL R0, R6, R11 ;  /* 0x0000000b06009220 */ /* 0x004fc80000400000 */
[----:B-1----:R-:W-:-:S07]  /*0910*/  @!P1 FFMA R5, R0, R4, R5 ;  /* 0x0000000400059223 */ /* 0x002fce0000000005 */
.L_x_3:
[----:B------:R-:W1:Y:S02]  /*0920*/  LDCU UR4, c[0x0][0x3a0] ;  /* 0x00007400ff0477ac */ /* 0x000e640008000800 */
[----:B-12--5:R-:W-:-:S05]  /*0930*/  FADD R5, R5, UR4 ;  /* 0x0000000405057e21 */ /* 0x026fca0008000000 */
[----:B------:R-:W-:Y:S01]  /*0940*/  STG.E desc[UR12][R2.64], R5 ;  /* 0x0000000502007986 */ /* 0x000fe2000c10190c */
[----:B------:R-:W-:Y:S05]  /*0950*/  EXIT ;  /* 0x000000000000794d */ /* 0x000fea0003800000 */
.L_x_7:
        /* <DEDUP_REMOVED lines=10> */
.L_x_10:


//--------------------- .nv.shared.reserved.0     --------------------------
	.section	.nv.shared.reserved.0,"aw",@nobits
	.weak		__nv_reservedSMEM_offset_0_alias
	.size		__nv_reservedSMEM_offset_0_alias, 0, 64
	.other		__nv_reservedSMEM_offset_0_alias,@"STO_CUDA_RESERVED_SHARED STV_DEFAULT"
__nv_reservedSMEM_offset_0_alias:
	.zero		0
	.zero		64


//--------------------- .nv.constant0._Z6VCMultPffS_i --------------------------
	.section	.nv.constant0._Z6VCMultPffS_i,"a",@progbits
	.sectionflags	@""
	.align	4
.nv.constant0._Z6VCMultPffS_i:
	.zero		924


//--------------------- .nv.constant0._Z5VVSubPfS_S_i --------------------------
	.section	.nv.constant0._Z5VVSubPfS_S_i,"a",@progbits
	.sectionflags	@""
	.align	4
.nv.constant0._Z5VVSubPfS_S_i:
	.zero		924


//--------------------- .nv.constant0._Z6MVMultPfS_S_iiff --------------------------
	.section	.nv.constant0._Z6MVMultPfS_S_iiff,"a",@progbits
	.sectionflags	@""
	.align	4
.nv.constant0._Z6MVMultPfS_S_iiff:
	.zero		936


//--------------------- SYMBOLS --------------------------

	.type		.nv.reservedSmem.offset0,@object
	.size		.nv.reservedSmem.offset0,0x4
